//
// Generated by NVIDIA NVVM Compiler
//
// Compiler Build ID: CL-36424714
// Cuda compilation tools, release 13.0, V13.0.88
// Based on NVVM 20.0.0
//

.version 9.0
.target sm_100
.address_size 64

	// .globl	_ZN6nscale3gpu11init_changeEPb

.visible .entry _ZN6nscale3gpu11init_changeEPb(
	.param .u64 .ptr .align 1 _ZN6nscale3gpu11init_changeEPb_param_0
)
{
	.reg .b16 	%rs<2>;
	.reg .b64 	%rd<3>;

	ld.param.u64 	%rd1, [_ZN6nscale3gpu11init_changeEPb_param_0];
	cvta.to.global.u64 	%rd2, %rd1;
	mov.b16 	%rs1, 0;
	st.global.u8 	[%rd2], %rs1;
	ret;

}


// ===== COMPILED SASS (sm_100) =====

	.target	sm_100

	.elftype	@"ET_EXEC"


//--------------------- .note.nv.tkinfo           --------------------------
	.section	.note.nv.tkinfo,"",@"SHT_NOTE"
	.sectionflags	@"SHF_NOTE_NV_TKINFO"
	.tkinfo
        /*0018*/ 	.word	0x00000002
        /*0030*/ 	.string	""
        /*0030*/ 	.string	"ptxas"
        /*0030*/ 	.string	"Cuda compilation tools, release 13.0, V13.0.88"
        /*0030*/ 	.string	"Build cuda_13.0.r13.0/compiler.36424714_0"
        /*0030*/ 	.string	"-arch sm_100 -m 64 "



//--------------------- .note.nv.cuinfo           --------------------------
	.section	.note.nv.cuinfo,"",@"SHT_NOTE"
	.sectionflags	@"SHF_NOTE_NV_CUINFO"
        /*0018*/ 	.short	0x0002
        /*001a*/ 	.short	0x0064
        /*001c*/ 	.short	0x0082
	.zero		2


//--------------------- .nv.info                  --------------------------
	.section	.nv.info,"",@"SHT_CUDA_INFO"
	.align	4


	//----- nvinfo : EIATTR_REGCOUNT
	.align		4
        /*0000*/ 	.byte	0x04, 0x2f
        /*0002*/ 	.short	(.L_1 - .L_0)
	.align		4
.L_0:
        /*0004*/ 	.word	index@(_ZN6nscale3gpu11init_changeEPb)
        /*0008*/ 	.word	0x00000006


	//----- nvinfo : EIATTR_FRAME_SIZE
	.align		4
.L_1:
        /*000c*/ 	.byte	0x04, 0x11
        /*000e*/ 	.short	(.L_3 - .L_2)
	.align		4
.L_2:
        /*0010*/ 	.word	index@(_ZN6nscale3gpu11init_changeEPb)
        /*0014*/ 	.word	0x00000000


	//----- nvinfo : EIATTR_MIN_STACK_SIZE
	.align		4
.L_3:
        /*0018*/ 	.byte	0x04, 0x12
        /*001a*/ 	.short	(.L_5 - .L_4)
	.align		4
.L_4:
        /*001c*/ 	.word	index@(_ZN6nscale3gpu11init_changeEPb)
        /*0020*/ 	.word	0x00000000
.L_5:


//--------------------- .nv.compat                --------------------------
	.section	.nv.compat,"",@"SHT_CUDA_COMPAT_INFO"
	.align	4
        /*0000*/ 	.byte	0x02, 0x09, 0x00, 0x00, 0x02, 0x02, 0x01, 0x00, 0x02, 0x05, 0x05, 0x00, 0x03, 0x07, 0x01, 0x01
        /*0010*/ 	.byte	0x02, 0x03, 0x00, 0x00, 0x02, 0x06, 0x01, 0x00, 0x04, 0x0b, 0x08, 0x00, 0x09, 0x00, 0x00, 0x00
        /*0020*/ 	.byte	0x00, 0x00, 0x00, 0x00


//--------------------- .nv.info._ZN6nscale3gpu11init_changeEPb --------------------------
	.section	.nv.info._ZN6nscale3gpu11init_changeEPb,"",@"SHT_CUDA_INFO"
	.sectionflags	@""
	.align	4


	//----- nvinfo : EIATTR_CUDA_API_VERSION
	.align		4
        /*0000*/ 	.byte	0x04, 0x37
        /*0002*/ 	.short	(.L_7 - .L_6)
.L_6:
        /*0004*/ 	.word	0x00000082


	//----- nvinfo : EIATTR_KPARAM_INFO
	.align		4
.L_7:
        /*0008*/ 	.byte	0x04, 0x17
        /*000a*/ 	.short	(.L_9 - .L_8)
.L_8:
        /*000c*/ 	.word	0x00000000
        /*0010*/ 	.short	0x0000
        /*0012*/ 	.short	0x0000
        /*0014*/ 	.byte	0x00, 0xf5, 0x21, 0x00


	//----- nvinfo : EIATTR_SPARSE_MMA_MASK
	.align		4
.L_9:
        /*0018*/ 	.byte	0x03, 0x50
        /*001a*/ 	.short	0x0000


	//----- nvinfo : EIATTR_MAXREG_COUNT
	.align		4
        /*001c*/ 	.byte	0x03, 0x1b
        /*001e*/ 	.short	0x00ff


	//----- nvinfo : EIATTR_MERCURY_ISA_VERSION
	.align		4
        /*0020*/ 	.byte	0x03, 0x5f
        /*0022*/ 	.short	0x0101


	//----- nvinfo : EIATTR_VRC_CTA_INIT_COUNT
	.align		4
        /*0024*/ 	.byte	0x02, 0x4a
	.zero		1
	.zero		1


	//----- nvinfo : EIATTR_EXIT_INSTR_OFFSETS
	.align		4
        /*0028*/ 	.byte	0x04, 0x1c
        /*002a*/ 	.short	(.L_11 - .L_10)


	//   ....[0]....
.L_10:
        /*002c*/ 	.word	0x00000040


	//----- nvinfo : EIATTR_CBANK_PARAM_SIZE
	.align		4
.L_11:
        /*0030*/ 	.byte	0x03, 0x19
        /*0032*/ 	.short	0x0008


	//----- nvinfo : EIATTR_PARAM_CBANK
	.align		4
        /*0034*/ 	.byte	0x04, 0x0a
        /*0036*/ 	.short	(.L_13 - .L_12)
	.align		4
.L_12:
        /*0038*/ 	.word	index@(.nv.constant0._ZN6nscale3gpu11init_changeEPb)
        /*003c*/ 	.short	0x0380
        /*003e*/ 	.short	0x0008


	//----- nvinfo : EIATTR_SW_WAR
	.align		4
.L_13:
        /*0040*/ 	.byte	0x04, 0x36
        /*0042*/ 	.short	(.L_15 - .L_14)
.L_14:
        /*0044*/ 	.word	0x00000008
.L_15:


//--------------------- .nv.callgraph             --------------------------
	.section	.nv.callgraph,"",@"SHT_CUDA_CALLGRAPH"
	.align	4
	.sectionentsize	8
	.align		4
        /*0000*/ 	.word	0x00000000
	.align		4
        /*0004*/ 	.word	0xffffffff
	.align		4
        /*0008*/ 	.word	0x00000000
	.align		4
        /*000c*/ 	.word	0xfffffffe
	.align		4
        /*0010*/ 	.word	0x00000000
	.align		4
        /*0014*/ 	.word	0xfffffffd
	.align		4
        /*0018*/ 	.word	0x00000000
	.align		4
        /*001c*/ 	.word	0xfffffffc


//--------------------- .text._ZN6nscale3gpu11init_changeEPb --------------------------
	.section	.text._ZN6nscale3gpu11init_changeEPb,"ax",@progbits
	.align	128
        .global         _ZN6nscale3gpu11init_changeEPb
        .type           _ZN6nscale3gpu11init_changeEPb,@function
        .size           _ZN6nscale3gpu11init_changeEPb,(.L_x_1 - _ZN6nscale3gpu11init_changeEPb)
        .other          _ZN6nscale3gpu11init_changeEPb,@"STO_CUDA_ENTRY STV_DEFAULT"
_ZN6nscale3gpu11init_changeEPb:
.text._ZN6nscale3gpu11init_changeEPb:
[----:B------:R-:W-:Y:S08]  /*0000*/  LDC R1, c[0x0][0x37c] ;  /* 0x0000df00ff017b82 */ /* 0x000ff00000000800 */
[----:B------:R-:W0:Y:S01]  /*0010*/  LDC.64 R2, c[0x0][0x380] ;  /* 0x0000e000ff027b82 */ /* 0x000e220000000a00 */
[----:B------:R-:W0:Y:S02]  /*0020*/  LDCU.64 UR4, c[0x0][0x358] ;  /* 0x00006b00ff0477ac */ /* 0x000e240008000a00 */
[----:B0-----:R-:W-:Y:S01]  /*0030*/  STG.E.U8 desc[UR4][R2.64], RZ ;  /* 0x000000ff02007986 */ /* 0x001fe2000c101104 */
[----:B------:R-:W-:Y:S05]  /*0040*/  EXIT ;  /* 0x000000000000794d */ /* 0x000fea0003800000 */
.L_x_0:
[----:B------:R-:W-:-:S00]  /*0050*/  BRA `(.L_x_0) ;  /* 0xfffffffc00fc7947 */ /* 0x000fc0000383ffff */
[----:B------:R-:W-:-:S00]  /*0060*/  NOP ;  /* 0x0000000000007918 */ /* 0x000fc00000000000 */
        /* <DEDUP_REMOVED lines=9> */
.L_x_1:


//--------------------- .nv.shared.reserved.0     --------------------------
	.section	.nv.shared.reserved.0,"aw",@nobits
	.weak		__nv_reservedSMEM_offset_0_alias
	.size		__nv_reservedSMEM_offset_0_alias, 0, 64
	.other		__nv_reservedSMEM_offset_0_alias,@"STO_CUDA_RESERVED_SHARED STV_DEFAULT"
__nv_reservedSMEM_offset_0_alias:
	.zero		0
	.zero		64


//--------------------- .nv.constant0._ZN6nscale3gpu11init_changeEPb --------------------------
	.section	.nv.constant0._ZN6nscale3gpu11init_changeEPb,"a",@progbits
	.sectionflags	@""
	.align	4
.nv.constant0._ZN6nscale3gpu11init_changeEPb:
	.zero		904


//--------------------- SYMBOLS --------------------------

	.type		.nv.reservedSmem.offset0,@object
	.size		.nv.reservedSmem.offset0,0x4
